//
// Generated by NVIDIA NVVM Compiler
//
// Compiler Build ID: CL-36424714
// Cuda compilation tools, release 13.0, V13.0.88
// Based on NVVM 20.0.0
//

.version 9.0
.target sm_100
.address_size 64

	// .globl	_Z9nn_kernelPKfPii

.visible .entry _Z9nn_kernelPKfPii(
	.param .u64 .ptr .align 1 _Z9nn_kernelPKfPii_param_0,
	.param .u64 .ptr .align 1 _Z9nn_kernelPKfPii_param_1,
	.param .u32 _Z9nn_kernelPKfPii_param_2
)
{


	ret;

}


// ===== COMPILED SASS (sm_100) =====

	.target	sm_100

	.elftype	@"ET_EXEC"


//--------------------- .note.nv.tkinfo           --------------------------
	.section	.note.nv.tkinfo,"",@"SHT_NOTE"
	.sectionflags	@"SHF_NOTE_NV_TKINFO"
	.tkinfo
        /*0018*/ 	.word	0x00000002
        /*0030*/ 	.string	""
        /*0030*/ 	.string	"ptxas"
        /*0030*/ 	.string	"Cuda compilation tools, release 13.0, V13.0.88"
        /*0030*/ 	.string	"Build cuda_13.0.r13.0/compiler.36424714_0"
        /*0030*/ 	.string	"-arch sm_100 -m 64 "



//--------------------- .note.nv.cuinfo           --------------------------
	.section	.note.nv.cuinfo,"",@"SHT_NOTE"
	.sectionflags	@"SHF_NOTE_NV_CUINFO"
        /*0018*/ 	.short	0x0002
        /*001a*/ 	.short	0x0064
        /*001c*/ 	.short	0x0082
	.zero		2


//--------------------- .nv.info                  --------------------------
	.section	.nv.info,"",@"SHT_CUDA_INFO"
	.align	4


	//----- nvinfo : EIATTR_REGCOUNT
	.align		4
        /*0000*/ 	.byte	0x04, 0x2f
        /*0002*/ 	.short	(.L_1 - .L_0)
	.align		4
.L_0:
        /*0004*/ 	.word	index@(_Z9nn_kernelPKfPii)
        /*0008*/ 	.word	0x00000004


	//----- nvinfo : EIATTR_FRAME_SIZE
	.align		4
.L_1:
        /*000c*/ 	.byte	0x04, 0x11
        /*000e*/ 	.short	(.L_3 - .L_2)
	.align		4
.L_2:
        /*0010*/ 	.word	index@(_Z9nn_kernelPKfPii)
        /*0014*/ 	.word	0x00000000


	//----- nvinfo : EIATTR_MIN_STACK_SIZE
	.align		4
.L_3:
        /*0018*/ 	.byte	0x04, 0x12
        /*001a*/ 	.short	(.L_5 - .L_4)
	.align		4
.L_4:
        /*001c*/ 	.word	index@(_Z9nn_kernelPKfPii)
        /*0020*/ 	.word	0x00000000
.L_5:


//--------------------- .nv.compat                --------------------------
	.section	.nv.compat,"",@"SHT_CUDA_COMPAT_INFO"
	.align	4
        /*0000*/ 	.byte	0x02, 0x09, 0x00, 0x00, 0x02, 0x02, 0x01, 0x00, 0x02, 0x05, 0x05, 0x00, 0x03, 0x07, 0x01, 0x01
        /*0010*/ 	.byte	0x02, 0x03, 0x00, 0x00, 0x02, 0x06, 0x01, 0x00, 0x04, 0x0b, 0x08, 0x00, 0x09, 0x00, 0x00, 0x00
        /*0020*/ 	.byte	0x00, 0x00, 0x00, 0x00


//--------------------- .nv.info._Z9nn_kernelPKfPii --------------------------
	.section	.nv.info._Z9nn_kernelPKfPii,"",@"SHT_CUDA_INFO"
	.sectionflags	@""
	.align	4


	//----- nvinfo : EIATTR_CUDA_API_VERSION
	.align		4
        /*0000*/ 	.byte	0x04, 0x37
        /*0002*/ 	.short	(.L_7 - .L_6)
.L_6:
        /*0004*/ 	.word	0x00000082


	//----- nvinfo : EIATTR_KPARAM_INFO
	.align		4
.L_7:
        /*0008*/ 	.byte	0x04, 0x17
        /*000a*/ 	.short	(.L_9 - .L_8)
.L_8:
        /*000c*/ 	.word	0x00000000
        /*0010*/ 	.short	0x0002
        /*0012*/ 	.short	0x0010
        /*0014*/ 	.byte	0x00, 0xf0, 0x11, 0x00


	//----- nvinfo : EIATTR_KPARAM_INFO
	.align		4
.L_9:
        /*0018*/ 	.byte	0x04, 0x17
        /*001a*/ 	.short	(.L_11 - .L_10)
.L_10:
        /*001c*/ 	.word	0x00000000
        /*0020*/ 	.short	0x0001
        /*0022*/ 	.short	0x0008
        /*0024*/ 	.byte	0x00, 0xf5, 0x21, 0x00


	//----- nvinfo : EIATTR_KPARAM_INFO
	.align		4
.L_11:
        /*0028*/ 	.byte	0x04, 0x17
        /*002a*/ 	.short	(.L_13 - .L_12)
.L_12:
        /*002c*/ 	.word	0x00000000
        /*0030*/ 	.short	0x0000
        /*0032*/ 	.short	0x0000
        /*0034*/ 	.byte	0x00, 0xf5, 0x21, 0x00


	//----- nvinfo : EIATTR_SPARSE_MMA_MASK
	.align		4
.L_13:
        /*0038*/ 	.byte	0x03, 0x50
        /*003a*/ 	.short	0x0000


	//----- nvinfo : EIATTR_MAXREG_COUNT
	.align		4
        /*003c*/ 	.byte	0x03, 0x1b
        /*003e*/ 	.short	0x00ff


	//----- nvinfo : EIATTR_MERCURY_ISA_VERSION
	.align		4
        /*0040*/ 	.byte	0x03, 0x5f
        /*0042*/ 	.short	0x0101


	//----- nvinfo : EIATTR_VRC_CTA_INIT_COUNT
	.align		4
        /*0044*/ 	.byte	0x02, 0x4a
	.zero		1
	.zero		1


	//----- nvinfo : EIATTR_EXIT_INSTR_OFFSETS
	.align		4
        /*0048*/ 	.byte	0x04, 0x1c
        /*004a*/ 	.short	(.L_15 - .L_14)


	//   ....[0]....
.L_14:
        /*004c*/ 	.word	0x00000010


	//----- nvinfo : EIATTR_CBANK_PARAM_SIZE
	.align		4
.L_15:
        /*0050*/ 	.byte	0x03, 0x19
        /*0052*/ 	.short	0x0014


	//----- nvinfo : EIATTR_PARAM_CBANK
	.align		4
        /*0054*/ 	.byte	0x04, 0x0a
        /*0056*/ 	.short	(.L_17 - .L_16)
	.align		4
.L_16:
        /*0058*/ 	.word	index@(.nv.constant0._Z9nn_kernelPKfPii)
        /*005c*/ 	.short	0x0380
        /*005e*/ 	.short	0x0014


	//----- nvinfo : EIATTR_SW_WAR
	.align		4
.L_17:
        /*0060*/ 	.byte	0x04, 0x36
        /*0062*/ 	.short	(.L_19 - .L_18)
.L_18:
        /*0064*/ 	.word	0x00000008
.L_19:


//--------------------- .nv.callgraph             --------------------------
	.section	.nv.callgraph,"",@"SHT_CUDA_CALLGRAPH"
	.align	4
	.sectionentsize	8
	.align		4
        /*0000*/ 	.word	0x00000000
	.align		4
        /*0004*/ 	.word	0xffffffff
	.align		4
        /*0008*/ 	.word	0x00000000
	.align		4
        /*000c*/ 	.word	0xfffffffe
	.align		4
        /*0010*/ 	.word	0x00000000
	.align		4
        /*0014*/ 	.word	0xfffffffd
	.align		4
        /*0018*/ 	.word	0x00000000
	.align		4
        /*001c*/ 	.word	0xfffffffc


//--------------------- .text._Z9nn_kernelPKfPii  --------------------------
	.section	.text._Z9nn_kernelPKfPii,"ax",@progbits
	.align	128
        .global         _Z9nn_kernelPKfPii
        .type           _Z9nn_kernelPKfPii,@function
        .size           _Z9nn_kernelPKfPii,(.L_x_1 - _Z9nn_kernelPKfPii)
        .other          _Z9nn_kernelPKfPii,@"STO_CUDA_ENTRY STV_DEFAULT"
_Z9nn_kernelPKfPii:
.text._Z9nn_kernelPKfPii:
[----:B------:R-:W-:Y:S01]  /*0000*/  LDC R1, c[0x0][0x37c] ;  /* 0x0000df00ff017b82 */ /* 0x000fe20000000800 */
[----:B------:R-:W-:Y:S05]  /*0010*/  EXIT ;  /* 0x000000000000794d */ /* 0x000fea0003800000 */
.L_x_0:
[----:B------:R-:W-:-:S00]  /*0020*/  BRA `(.L_x_0) ;  /* 0xfffffffc00fc7947 */ /* 0x000fc0000383ffff */
[----:B------:R-:W-:-:S00]  /*0030*/  NOP ;  /* 0x0000000000007918 */ /* 0x000fc00000000000 */
        /* <DEDUP_REMOVED lines=12> */
.L_x_1:


//--------------------- .nv.shared.reserved.0     --------------------------
	.section	.nv.shared.reserved.0,"aw",@nobits
	.weak		__nv_reservedSMEM_offset_0_alias
	.size		__nv_reservedSMEM_offset_0_alias, 0, 64
	.other		__nv_reservedSMEM_offset_0_alias,@"STO_CUDA_RESERVED_SHARED STV_DEFAULT"
__nv_reservedSMEM_offset_0_alias:
	.zero		0
	.zero		64


//--------------------- .nv.constant0._Z9nn_kernelPKfPii --------------------------
	.section	.nv.constant0._Z9nn_kernelPKfPii,"a",@progbits
	.sectionflags	@""
	.align	4
.nv.constant0._Z9nn_kernelPKfPii:
	.zero		916


//--------------------- SYMBOLS --------------------------

	.type		.nv.reservedSmem.offset0,@object
	.size		.nv.reservedSmem.offset0,0x4
